//
// Generated by NVIDIA NVVM Compiler
//
// Compiler Build ID: CL-36424714
// Cuda compilation tools, release 13.0, V13.0.88
// Based on NVVM 20.0.0
//

.version 9.0
.target sm_100
.address_size 64

	// .globl	_Z6conv2dPiS_S_RKiS1_S1_S1_S1_S1_

.visible .entry _Z6conv2dPiS_S_RKiS1_S1_S1_S1_S1_(
	.param .u64 .ptr .align 1 _Z6conv2dPiS_S_RKiS1_S1_S1_S1_S1__param_0,
	.param .u64 .ptr .align 1 _Z6conv2dPiS_S_RKiS1_S1_S1_S1_S1__param_1,
	.param .u64 .ptr .align 1 _Z6conv2dPiS_S_RKiS1_S1_S1_S1_S1__param_2,
	.param .u64 .ptr .align 1 _Z6conv2dPiS_S_RKiS1_S1_S1_S1_S1__param_3,
	.param .u64 .ptr .align 1 _Z6conv2dPiS_S_RKiS1_S1_S1_S1_S1__param_4,
	.param .u64 .ptr .align 1 _Z6conv2dPiS_S_RKiS1_S1_S1_S1_S1__param_5,
	.param .u64 .ptr .align 1 _Z6conv2dPiS_S_RKiS1_S1_S1_S1_S1__param_6,
	.param .u64 .ptr .align 1 _Z6conv2dPiS_S_RKiS1_S1_S1_S1_S1__param_7,
	.param .u64 .ptr .align 1 _Z6conv2dPiS_S_RKiS1_S1_S1_S1_S1__param_8
)
{
	.reg .pred 	%p<44>;
	.reg .b32 	%r<125>;
	.reg .b64 	%rd<47>;

	ld.param.u64 	%rd9, [_Z6conv2dPiS_S_RKiS1_S1_S1_S1_S1__param_0];
	ld.param.u64 	%rd10, [_Z6conv2dPiS_S_RKiS1_S1_S1_S1_S1__param_1];
	ld.param.u64 	%rd7, [_Z6conv2dPiS_S_RKiS1_S1_S1_S1_S1__param_2];
	ld.param.u64 	%rd11, [_Z6conv2dPiS_S_RKiS1_S1_S1_S1_S1__param_3];
	ld.param.u64 	%rd12, [_Z6conv2dPiS_S_RKiS1_S1_S1_S1_S1__param_4];
	ld.param.u64 	%rd13, [_Z6conv2dPiS_S_RKiS1_S1_S1_S1_S1__param_5];
	ld.param.u64 	%rd14, [_Z6conv2dPiS_S_RKiS1_S1_S1_S1_S1__param_6];
	ld.param.u64 	%rd8, [_Z6conv2dPiS_S_RKiS1_S1_S1_S1_S1__param_8];
	cvta.to.global.u64 	%rd1, %rd10;
	cvta.to.global.u64 	%rd2, %rd9;
	cvta.to.global.u64 	%rd3, %rd12;
	cvta.to.global.u64 	%rd4, %rd11;
	cvta.to.global.u64 	%rd15, %rd13;
	cvta.to.global.u64 	%rd16, %rd14;
	mov.u32 	%r51, %ntid.y;
	mov.u32 	%r52, %ctaid.y;
	mov.u32 	%r53, %tid.y;
	mad.lo.s32 	%r1, %r51, %r52, %r53;
	mov.u32 	%r54, %ntid.x;
	mov.u32 	%r55, %ctaid.x;
	mov.u32 	%r56, %tid.x;
	mad.lo.s32 	%r2, %r54, %r55, %r56;
	ld.global.u32 	%r57, [%rd16];
	shr.u32 	%r58, %r57, 31;
	add.s32 	%r59, %r57, %r58;
	shr.s32 	%r60, %r59, 1;
	ld.global.u32 	%r4, [%rd15];
	sub.s32 	%r5, %r2, %r60;
	min.s32 	%r61, %r4, %r57;
	setp.lt.s32 	%p1, %r61, 1;
	mov.b32 	%r123, 0;
	@%p1 bra 	$L__BB0_36;
	shr.u32 	%r63, %r4, 31;
	add.s32 	%r64, %r4, %r63;
	shr.s32 	%r65, %r64, 1;
	sub.s32 	%r6, %r1, %r65;
	mov.b32 	%r110, 0;
	mov.u32 	%r123, %r110;
$L__BB0_2:
	add.s32 	%r9, %r6, %r110;
	max.s32 	%r10, %r57, 1;
	and.b32  	%r11, %r10, 3;
	setp.lt.s32 	%p2, %r57, 4;
	mov.b32 	%r119, 0;
	@%p2 bra 	$L__BB0_21;
	and.b32  	%r119, %r10, 2147483644;
	mul.lo.s32 	%r32, %r57, %r110;
	mov.b32 	%r112, 0;
$L__BB0_4:
	setp.lt.s32 	%p3, %r9, 0;
	@%p3 bra 	$L__BB0_8;
	ld.global.u32 	%r69, [%rd4];
	setp.ge.s32 	%p4, %r9, %r69;
	add.s32 	%r14, %r5, %r112;
	setp.lt.s32 	%p5, %r14, 0;
	or.pred  	%p6, %p4, %p5;
	@%p6 bra 	$L__BB0_8;
	ld.global.u32 	%r15, [%rd3];
	setp.ge.s32 	%p7, %r14, %r15;
	@%p7 bra 	$L__BB0_8;
	mad.lo.s32 	%r70, %r15, %r9, %r14;
	mul.wide.u32 	%rd17, %r70, 4;
	add.s64 	%rd18, %rd2, %rd17;
	ld.global.u32 	%r71, [%rd18];
	add.s32 	%r72, %r32, %r112;
	mul.wide.u32 	%rd19, %r72, 4;
	add.s64 	%rd20, %rd1, %rd19;
	ld.global.u32 	%r73, [%rd20];
	mad.lo.s32 	%r123, %r73, %r71, %r123;
$L__BB0_8:
	cvt.u64.u32 	%rd21, %r112;
	cvt.u64.u32 	%rd22, %r32;
	add.s64 	%rd23, %rd22, %rd21;
	shl.b64 	%rd24, %rd23, 2;
	add.s64 	%rd5, %rd1, %rd24;
	@%p3 bra 	$L__BB0_12;
	add.s32 	%r74, %r112, %r5;
	ld.global.u32 	%r75, [%rd4];
	setp.ge.s32 	%p9, %r9, %r75;
	add.s32 	%r18, %r74, 1;
	setp.lt.s32 	%p10, %r18, 0;
	or.pred  	%p11, %p9, %p10;
	@%p11 bra 	$L__BB0_12;
	ld.global.u32 	%r19, [%rd3];
	setp.ge.s32 	%p12, %r18, %r19;
	@%p12 bra 	$L__BB0_12;
	mad.lo.s32 	%r76, %r19, %r9, %r18;
	mul.wide.u32 	%rd25, %r76, 4;
	add.s64 	%rd26, %rd2, %rd25;
	ld.global.u32 	%r77, [%rd26];
	ld.global.u32 	%r78, [%rd5+4];
	mad.lo.s32 	%r123, %r78, %r77, %r123;
$L__BB0_12:
	@%p3 bra 	$L__BB0_16;
	add.s32 	%r79, %r112, %r5;
	ld.global.u32 	%r80, [%rd4];
	setp.ge.s32 	%p14, %r9, %r80;
	add.s32 	%r22, %r79, 2;
	setp.lt.s32 	%p15, %r22, 0;
	or.pred  	%p16, %p14, %p15;
	@%p16 bra 	$L__BB0_16;
	ld.global.u32 	%r23, [%rd3];
	setp.ge.s32 	%p17, %r22, %r23;
	@%p17 bra 	$L__BB0_16;
	mad.lo.s32 	%r81, %r23, %r9, %r22;
	mul.wide.u32 	%rd27, %r81, 4;
	add.s64 	%rd28, %rd2, %rd27;
	ld.global.u32 	%r82, [%rd28];
	ld.global.u32 	%r83, [%rd5+8];
	mad.lo.s32 	%r123, %r83, %r82, %r123;
$L__BB0_16:
	@%p3 bra 	$L__BB0_20;
	add.s32 	%r84, %r112, %r5;
	ld.global.u32 	%r85, [%rd4];
	setp.ge.s32 	%p19, %r9, %r85;
	add.s32 	%r26, %r84, 3;
	setp.lt.s32 	%p20, %r26, 0;
	or.pred  	%p21, %p19, %p20;
	@%p21 bra 	$L__BB0_20;
	ld.global.u32 	%r27, [%rd3];
	setp.ge.s32 	%p22, %r26, %r27;
	@%p22 bra 	$L__BB0_20;
	mad.lo.s32 	%r86, %r27, %r9, %r26;
	mul.wide.u32 	%rd29, %r86, 4;
	add.s64 	%rd30, %rd2, %rd29;
	ld.global.u32 	%r87, [%rd30];
	ld.global.u32 	%r88, [%rd5+12];
	mad.lo.s32 	%r123, %r88, %r87, %r123;
$L__BB0_20:
	add.s32 	%r112, %r112, 4;
	setp.eq.s32 	%p23, %r112, %r119;
	@%p23 bra 	$L__BB0_21;
	bra.uni 	$L__BB0_4;
$L__BB0_21:
	setp.eq.s32 	%p24, %r11, 0;
	@%p24 bra 	$L__BB0_35;
	setp.lt.s32 	%p25, %r9, 0;
	@%p25 bra 	$L__BB0_26;
	ld.global.u32 	%r89, [%rd4];
	setp.ge.s32 	%p26, %r9, %r89;
	add.s32 	%r36, %r5, %r119;
	setp.lt.s32 	%p27, %r36, 0;
	or.pred  	%p28, %p26, %p27;
	@%p28 bra 	$L__BB0_26;
	ld.global.u32 	%r37, [%rd3];
	setp.ge.s32 	%p29, %r36, %r37;
	@%p29 bra 	$L__BB0_26;
	mad.lo.s32 	%r91, %r37, %r9, %r36;
	mul.wide.u32 	%rd31, %r91, 4;
	add.s64 	%rd32, %rd2, %rd31;
	ld.global.u32 	%r92, [%rd32];
	mad.lo.s32 	%r93, %r57, %r110, %r119;
	mul.wide.s32 	%rd33, %r93, 4;
	add.s64 	%rd34, %rd1, %rd33;
	ld.global.u32 	%r94, [%rd34];
	mad.lo.s32 	%r123, %r94, %r92, %r123;
$L__BB0_26:
	setp.eq.s32 	%p30, %r11, 1;
	@%p30 bra 	$L__BB0_35;
	setp.lt.s32 	%p31, %r9, 0;
	mul.lo.s32 	%r95, %r57, %r110;
	cvt.u64.u32 	%rd35, %r119;
	cvt.u64.u32 	%rd36, %r95;
	add.s64 	%rd37, %rd36, %rd35;
	shl.b64 	%rd38, %rd37, 2;
	add.s64 	%rd6, %rd1, %rd38;
	@%p31 bra 	$L__BB0_31;
	ld.global.u32 	%r96, [%rd4];
	setp.ge.s32 	%p32, %r9, %r96;
	add.s32 	%r98, %r119, %r5;
	add.s32 	%r40, %r98, 1;
	setp.lt.s32 	%p33, %r40, 0;
	or.pred  	%p34, %p32, %p33;
	@%p34 bra 	$L__BB0_31;
	ld.global.u32 	%r41, [%rd3];
	setp.ge.s32 	%p35, %r40, %r41;
	@%p35 bra 	$L__BB0_31;
	mad.lo.s32 	%r99, %r41, %r9, %r40;
	mul.wide.u32 	%rd39, %r99, 4;
	add.s64 	%rd40, %rd2, %rd39;
	ld.global.u32 	%r100, [%rd40];
	ld.global.u32 	%r101, [%rd6+4];
	mad.lo.s32 	%r123, %r101, %r100, %r123;
$L__BB0_31:
	setp.lt.s32 	%p36, %r9, 0;
	setp.eq.s32 	%p37, %r11, 2;
	or.pred  	%p38, %p37, %p36;
	@%p38 bra 	$L__BB0_35;
	add.s32 	%r103, %r119, %r5;
	ld.global.u32 	%r104, [%rd4];
	setp.ge.s32 	%p39, %r9, %r104;
	add.s32 	%r44, %r103, 2;
	setp.lt.s32 	%p40, %r44, 0;
	or.pred  	%p41, %p39, %p40;
	@%p41 bra 	$L__BB0_35;
	ld.global.u32 	%r45, [%rd3];
	setp.ge.s32 	%p42, %r44, %r45;
	@%p42 bra 	$L__BB0_35;
	mad.lo.s32 	%r105, %r45, %r9, %r44;
	mul.wide.u32 	%rd41, %r105, 4;
	add.s64 	%rd42, %rd2, %rd41;
	ld.global.u32 	%r106, [%rd42];
	ld.global.u32 	%r107, [%rd6+8];
	mad.lo.s32 	%r123, %r107, %r106, %r123;
$L__BB0_35:
	add.s32 	%r110, %r110, 1;
	setp.ne.s32 	%p43, %r110, %r4;
	@%p43 bra 	$L__BB0_2;
$L__BB0_36:
	cvta.to.global.u64 	%rd43, %rd8;
	cvta.to.global.u64 	%rd44, %rd7;
	ld.global.u32 	%r108, [%rd43];
	mad.lo.s32 	%r109, %r108, %r1, %r2;
	mul.wide.s32 	%rd45, %r109, 4;
	add.s64 	%rd46, %rd44, %rd45;
	st.global.u32 	[%rd46], %r123;
	ret;

}


// ===== COMPILED SASS (sm_100) =====

	.target	sm_100

	.elftype	@"ET_EXEC"


//--------------------- .note.nv.tkinfo           --------------------------
	.section	.note.nv.tkinfo,"",@"SHT_NOTE"
	.sectionflags	@"SHF_NOTE_NV_TKINFO"
	.tkinfo
        /*0018*/ 	.word	0x00000002
        /*0030*/ 	.string	""
        /*0030*/ 	.string	"ptxas"
        /*0030*/ 	.string	"Cuda compilation tools, release 13.0, V13.0.88"
        /*0030*/ 	.string	"Build cuda_13.0.r13.0/compiler.36424714_0"
        /*0030*/ 	.string	"-arch sm_100 -m 64 "



//--------------------- .note.nv.cuinfo           --------------------------
	.section	.note.nv.cuinfo,"",@"SHT_NOTE"
	.sectionflags	@"SHF_NOTE_NV_CUINFO"
        /*0018*/ 	.short	0x0002
        /*001a*/ 	.short	0x0064
        /*001c*/ 	.short	0x0082
	.zero		2


//--------------------- .nv.info                  --------------------------
	.section	.nv.info,"",@"SHT_CUDA_INFO"
	.align	4


	//----- nvinfo : EIATTR_REGCOUNT
	.align		4
        /*0000*/ 	.byte	0x04, 0x2f
        /*0002*/ 	.short	(.L_1 - .L_0)
	.align		4
.L_0:
        /*0004*/ 	.word	index@(_Z6conv2dPiS_S_RKiS1_S1_S1_S1_S1_)
        /*0008*/ 	.word	0x0000001c


	//----- nvinfo : EIATTR_FRAME_SIZE
	.align		4
.L_1:
        /*000c*/ 	.byte	0x04, 0x11
        /*000e*/ 	.short	(.L_3 - .L_2)
	.align		4
.L_2:
        /*0010*/ 	.word	index@(_Z6conv2dPiS_S_RKiS1_S1_S1_S1_S1_)
        /*0014*/ 	.word	0x00000000


	//----- nvinfo : EIATTR_MIN_STACK_SIZE
	.align		4
.L_3:
        /*0018*/ 	.byte	0x04, 0x12
        /*001a*/ 	.short	(.L_5 - .L_4)
	.align		4
.L_4:
        /*001c*/ 	.word	index@(_Z6conv2dPiS_S_RKiS1_S1_S1_S1_S1_)
        /*0020*/ 	.word	0x00000000
.L_5:


//--------------------- .nv.compat                --------------------------
	.section	.nv.compat,"",@"SHT_CUDA_COMPAT_INFO"
	.align	4
        /*0000*/ 	.byte	0x02, 0x09, 0x00, 0x00, 0x02, 0x02, 0x01, 0x00, 0x02, 0x05, 0x05, 0x00, 0x03, 0x07, 0x01, 0x01
        /*0010*/ 	.byte	0x02, 0x03, 0x00, 0x00, 0x02, 0x06, 0x01, 0x00, 0x04, 0x0b, 0x08, 0x00, 0x09, 0x00, 0x00, 0x00
        /*0020*/ 	.byte	0x00, 0x00, 0x00, 0x00


//--------------------- .nv.info._Z6conv2dPiS_S_RKiS1_S1_S1_S1_S1_ --------------------------
	.section	.nv.info._Z6conv2dPiS_S_RKiS1_S1_S1_S1_S1_,"",@"SHT_CUDA_INFO"
	.sectionflags	@""
	.align	4


	//----- nvinfo : EIATTR_CUDA_API_VERSION
	.align		4
        /*0000*/ 	.byte	0x04, 0x37
        /*0002*/ 	.short	(.L_7 - .L_6)
.L_6:
        /*0004*/ 	.word	0x00000082


	//----- nvinfo : EIATTR_KPARAM_INFO
	.align		4
.L_7:
        /*0008*/ 	.byte	0x04, 0x17
        /*000a*/ 	.short	(.L_9 - .L_8)
.L_8:
        /*000c*/ 	.word	0x00000000
        /*0010*/ 	.short	0x0008
        /*0012*/ 	.short	0x0040
        /*0014*/ 	.byte	0x00, 0xf5, 0x21, 0x00


	//----- nvinfo : EIATTR_KPARAM_INFO
	.align		4
.L_9:
        /*0018*/ 	.byte	0x04, 0x17
        /*001a*/ 	.short	(.L_11 - .L_10)
.L_10:
        /*001c*/ 	.word	0x00000000
        /*0020*/ 	.short	0x0007
        /*0022*/ 	.short	0x0038
        /*0024*/ 	.byte	0x00, 0xf5, 0x21, 0x00


	//----- nvinfo : EIATTR_KPARAM_INFO
	.align		4
.L_11:
        /*0028*/ 	.byte	0x04, 0x17
        /*002a*/ 	.short	(.L_13 - .L_12)
.L_12:
        /*002c*/ 	.word	0x00000000
        /*0030*/ 	.short	0x0006
        /*0032*/ 	.short	0x0030
        /*0034*/ 	.byte	0x00, 0xf5, 0x21, 0x00


	//----- nvinfo : EIATTR_KPARAM_INFO
	.align		4
.L_13:
        /*0038*/ 	.byte	0x04, 0x17
        /*003a*/ 	.short	(.L_15 - .L_14)
.L_14:
        /*003c*/ 	.word	0x00000000
        /*0040*/ 	.short	0x0005
        /*0042*/ 	.short	0x0028
        /*0044*/ 	.byte	0x00, 0xf5, 0x21, 0x00


	//----- nvinfo : EIATTR_KPARAM_INFO
	.align		4
.L_15:
        /*0048*/ 	.byte	0x04, 0x17
        /*004a*/ 	.short	(.L_17 - .L_16)
.L_16:
        /*004c*/ 	.word	0x00000000
        /*0050*/ 	.short	0x0004
        /*0052*/ 	.short	0x0020
        /*0054*/ 	.byte	0x00, 0xf5, 0x21, 0x00


	//----- nvinfo : EIATTR_KPARAM_INFO
	.align		4
.L_17:
        /*0058*/ 	.byte	0x04, 0x17
        /*005a*/ 	.short	(.L_19 - .L_18)
.L_18:
        /*005c*/ 	.word	0x00000000
        /*0060*/ 	.short	0x0003
        /*0062*/ 	.short	0x0018
        /*0064*/ 	.byte	0x00, 0xf5, 0x21, 0x00


	//----- nvinfo : EIATTR_KPARAM_INFO
	.align		4
.L_19:
        /*0068*/ 	.byte	0x04, 0x17
        /*006a*/ 	.short	(.L_21 - .L_20)
.L_20:
        /*006c*/ 	.word	0x00000000
        /*0070*/ 	.short	0x0002
        /*0072*/ 	.short	0x0010
        /*0074*/ 	.byte	0x00, 0xf5, 0x21, 0x00


	//----- nvinfo : EIATTR_KPARAM_INFO
	.align		4
.L_21:
        /*0078*/ 	.byte	0x04, 0x17
        /*007a*/ 	.short	(.L_23 - .L_22)
.L_22:
        /*007c*/ 	.word	0x00000000
        /*0080*/ 	.short	0x0001
        /*0082*/ 	.short	0x0008
        /*0084*/ 	.byte	0x00, 0xf5, 0x21, 0x00


	//----- nvinfo : EIATTR_KPARAM_INFO
	.align		4
.L_23:
        /*0088*/ 	.byte	0x04, 0x17
        /*008a*/ 	.short	(.L_25 - .L_24)
.L_24:
        /*008c*/ 	.word	0x00000000
        /*0090*/ 	.short	0x0000
        /*0092*/ 	.short	0x0000
        /*0094*/ 	.byte	0x00, 0xf5, 0x21, 0x00


	//----- nvinfo : EIATTR_SPARSE_MMA_MASK
	.align		4
.L_25:
        /*0098*/ 	.byte	0x03, 0x50
        /*009a*/ 	.short	0x0000


	//----- nvinfo : EIATTR_MAXREG_COUNT
	.align		4
        /*009c*/ 	.byte	0x03, 0x1b
        /*009e*/ 	.short	0x00ff


	//----- nvinfo : EIATTR_MERCURY_ISA_VERSION
	.align		4
        /*00a0*/ 	.byte	0x03, 0x5f
        /*00a2*/ 	.short	0x0101


	//----- nvinfo : EIATTR_VRC_CTA_INIT_COUNT
	.align		4
        /*00a4*/ 	.byte	0x02, 0x4a
	.zero		1
	.zero		1


	//----- nvinfo : EIATTR_EXIT_INSTR_OFFSETS
	.align		4
        /*00a8*/ 	.byte	0x04, 0x1c
        /*00aa*/ 	.short	(.L_27 - .L_26)


	//   ....[0]....
.L_26:
        /*00ac*/ 	.word	0x000011c0


	//----- nvinfo : EIATTR_CRS_STACK_SIZE
	.align		4
.L_27:
        /*00b0*/ 	.byte	0x04, 0x1e
        /*00b2*/ 	.short	(.L_29 - .L_28)
.L_28:
        /*00b4*/ 	.word	0x00000000


	//----- nvinfo : EIATTR_CBANK_PARAM_SIZE
	.align		4
.L_29:
        /*00b8*/ 	.byte	0x03, 0x19
        /*00ba*/ 	.short	0x0048


	//----- nvinfo : EIATTR_PARAM_CBANK
	.align		4
        /*00bc*/ 	.byte	0x04, 0x0a
        /*00be*/ 	.short	(.L_31 - .L_30)
	.align		4
.L_30:
        /*00c0*/ 	.word	index@(.nv.constant0._Z6conv2dPiS_S_RKiS1_S1_S1_S1_S1_)
        /*00c4*/ 	.short	0x0380
        /*00c6*/ 	.short	0x0048


	//----- nvinfo : EIATTR_SW_WAR
	.align		4
.L_31:
        /*00c8*/ 	.byte	0x04, 0x36
        /*00ca*/ 	.short	(.L_33 - .L_32)
.L_32:
        /*00cc*/ 	.word	0x00000008
.L_33:


//--------------------- .nv.callgraph             --------------------------
	.section	.nv.callgraph,"",@"SHT_CUDA_CALLGRAPH"
	.align	4
	.sectionentsize	8
	.align		4
        /*0000*/ 	.word	0x00000000
	.align		4
        /*0004*/ 	.word	0xffffffff
	.align		4
        /*0008*/ 	.word	0x00000000
	.align		4
        /*000c*/ 	.word	0xfffffffe
	.align		4
        /*0010*/ 	.word	0x00000000
	.align		4
        /*0014*/ 	.word	0xfffffffd
	.align		4
        /*0018*/ 	.word	0x00000000
	.align		4
        /*001c*/ 	.word	0xfffffffc


//--------------------- .text._Z6conv2dPiS_S_RKiS1_S1_S1_S1_S1_ --------------------------
	.section	.text._Z6conv2dPiS_S_RKiS1_S1_S1_S1_S1_,"ax",@progbits
	.align	128
        .global         _Z6conv2dPiS_S_RKiS1_S1_S1_S1_S1_
        .type           _Z6conv2dPiS_S_RKiS1_S1_S1_S1_S1_,@function
        .size           _Z6conv2dPiS_S_RKiS1_S1_S1_S1_S1_,(.L_x_27 - _Z6conv2dPiS_S_RKiS1_S1_S1_S1_S1_)
        .other          _Z6conv2dPiS_S_RKiS1_S1_S1_S1_S1_,@"STO_CUDA_ENTRY STV_DEFAULT"
_Z6conv2dPiS_S_RKiS1_S1_S1_S1_S1_:
.text._Z6conv2dPiS_S_RKiS1_S1_S1_S1_S1_:
[----:B------:R-:W-:Y:S08]  /*0000*/  LDC R1, c[0x0][0x37c] ;  /* 0x0000df00ff017b82 */ /* 0x000ff00000000800 */
[----:B------:R-:W0:Y:S01]  /*0010*/  LDC.64 R4, c[0x0][0x3b0] ;  /* 0x0000ec00ff047b82 */ /* 0x000e220000000a00 */
[----:B------:R-:W0:Y:S07]  /*0020*/  LDCU.64 UR6, c[0x0][0x358] ;  /* 0x00006b00ff0677ac */ /* 0x000e2e0008000a00 */
[----:B------:R-:W1:Y:S01]  /*0030*/  LDC.64 R6, c[0x0][0x3a8] ;  /* 0x0000ea00ff067b82 */ /* 0x000e620000000a00 */
[----:B0-----:R0:W2:Y:S04]  /*0040*/  LDG.E R0, desc[UR6][R4.64] ;  /* 0x0000000604007981 */ /* 0x0010a8000c1e1900 */
[----:B-1----:R-:W2:Y:S01]  /*0050*/  LDG.E R3, desc[UR6][R6.64] ;  /* 0x0000000606037981 */ /* 0x002ea2000c1e1900 */
[----:B------:R-:W1:Y:S01]  /*0060*/  LDCU UR4, c[0x0][0x364] ;  /* 0x00006c80ff0477ac */ /* 0x000e620008000800 */
[----:B0-----:R-:W-:Y:S01]  /*0070*/  IMAD.MOV.U32 R4, RZ, RZ, RZ ;  /* 0x000000ffff047224 */ /* 0x001fe200078e00ff */
[----:B------:R-:W1:Y:S01]  /*0080*/  S2R R8, SR_CTAID.Y ;  /* 0x0000000000087919 */ /* 0x000e620000002600 */
[----:B------:R-:W0:Y:S01]  /*0090*/  LDCU UR5, c[0x0][0x360] ;  /* 0x00006c00ff0577ac */ /* 0x000e220008000800 */
[----:B------:R-:W1:Y:S01]  /*00a0*/  S2R R9, SR_TID.Y ;  /* 0x0000000000097919 */ /* 0x000e620000002200 */
[----:B------:R-:W0:Y:S01]  /*00b0*/  S2R R10, SR_CTAID.X ;  /* 0x00000000000a7919 */ /* 0x000e220000002500 */
[----:B------:R-:W0:Y:S02]  /*00c0*/  S2R R11, SR_TID.X ;  /* 0x00000000000b7919 */ /* 0x000e240000002100 */
[----:B0-----:R-:W-:Y:S01]  /*00d0*/  IMAD R5, R10, UR5, R11 ;  /* 0x000000050a057c24 */ /* 0x001fe2000f8e020b */
[----:B--2---:R-:W-:-:S04]  /*00e0*/  VIMNMX R2, PT, PT, R0, R3, PT ;  /* 0x0000000300027248 */ /* 0x004fc80003fe0100 */
[----:B------:R-:W-:Y:S01]  /*00f0*/  ISETP.GE.AND P0, PT, R2, 0x1, PT ;  /* 0x000000010200780c */ /* 0x000fe20003f06270 */
[----:B-1----:R-:W-:-:S12]  /*0100*/  IMAD R2, R8, UR4, R9 ;  /* 0x0000000408027c24 */ /* 0x002fd8000f8e0209 */
[----:B------:R-:W-:Y:S05]  /*0110*/  @!P0 BRA `(.L_x_0) ;  /* 0x0000001000108947 */ /* 0x000fea0003800000 */
[----:B------:R-:W-:Y:S01]  /*0120*/  LEA.HI R4, R0, R0, RZ, 0x1 ;  /* 0x0000000000047211 */ /* 0x000fe200078f08ff */
[----:B------:R-:W-:Y:S01]  /*0130*/  UMOV UR4, URZ ;  /* 0x000000ff00047c82 */ /* 0x000fe20008000000 */
[----:B------:R-:W-:Y:S02]  /*0140*/  LEA.HI R7, R3, R3, RZ, 0x1 ;  /* 0x0000000303077211 */ /* 0x000fe400078f08ff */
[----:B------:R-:W-:Y:S01]  /*0150*/  SHF.R.S32.HI R6, RZ, 0x1, R4 ;  /* 0x00000001ff067819 */ /* 0x000fe20000011404 */
[----:B------:R-:W-:Y:S01]  /*0160*/  IMAD.MOV.U32 R4, RZ, RZ, RZ ;  /* 0x000000ffff047224 */ /* 0x000fe200078e00ff */
[----:B------:R-:W-:-:S03]  /*0170*/  SHF.R.S32.HI R7, RZ, 0x1, R7 ;  /* 0x00000001ff077819 */ /* 0x000fc60000011407 */
[----:B------:R-:W-:Y:S02]  /*0180*/  IMAD.IADD R6, R5, 0x1, -R6 ;  /* 0x0000000105067824 */ /* 0x000fe400078e0a06 */
[----:B------:R-:W-:-:S07]  /*0190*/  IMAD.IADD R7, R2, 0x1, -R7 ;  /* 0x0000000102077824 */ /* 0x000fce00078e0a07 */
.L_x_25:
[C---:B------:R-:W-:Y:S01]  /*01a0*/  ISETP.GE.AND P0, PT, R0.reuse, 0x4, PT ;  /* 0x000000040000780c */ /* 0x040fe20003f06270 */
[----:B------:R-:W-:Y:S01]  /*01b0*/  VIADD R9, R7, UR4 ;  /* 0x0000000407097c36 */ /* 0x000fe20008000000 */
[----:B0-----:R-:W-:Y:S01]  /*01c0*/  VIMNMX R10, PT, PT, R0, 0x1, !PT ;  /* 0x00000001000a7848 */ /* 0x001fe20007fe0100 */
[----:B------:R-:W-:-:S03]  /*01d0*/  IMAD.MOV.U32 R23, RZ, RZ, RZ ;  /* 0x000000ffff177224 */ /* 0x000fc600078e00ff */
[----:B------:R-:W-:-:S07]  /*01e0*/  LOP3.LUT R8, R10, 0x3, RZ, 0xc0, !PT ;  /* 0x000000030a087812 */ /* 0x000fce00078ec0ff */
[----:B-12---:R-:W-:Y:S05]  /*01f0*/  @!P0 BRA `(.L_x_1) ;  /* 0x0000000800ac8947 */ /* 0x006fea0003800000 */
[----:B------:R-:W-:Y:S01]  /*0200*/  ISETP.GE.AND P1, PT, R9, RZ, PT ;  /* 0x000000ff0900720c */ /* 0x000fe20003f26270 */
[----:B------:R-:W-:Y:S01]  /*0210*/  BSSY.RECONVERGENT B0, `(.L_x_2) ;  /* 0x0000015000007945 */ /* 0x000fe20003800200 */
[----:B------:R-:W-:Y:S01]  /*0220*/  LOP3.LUT R23, R10, 0x7ffffffc, RZ, 0xc0, !PT ;  /* 0x7ffffffc0a177812 */ /* 0x000fe200078ec0ff */
[----:B------:R-:W-:-:S10]  /*0230*/  IMAD R22, R0, UR4, RZ ;  /* 0x0000000400167c24 */ /* 0x000fd4000f8e02ff */
[----:B------:R-:W-:Y:S05]  /*0240*/  @!P1 BRA `(.L_x_3) ;  /* 0x0000000000449947 */ /* 0x000fea0003800000 */
[----:B------:R-:W0:Y:S02]  /*0250*/  LDC.64 R10, c[0x0][0x398] ;  /* 0x0000e600ff0a7b82 */ /* 0x000e240000000a00 */
[----:B0-----:R-:W2:Y:S01]  /*0260*/  LDG.E R10, desc[UR6][R10.64] ;  /* 0x000000060a0a7981 */ /* 0x001ea2000c1e1900 */
[----:B------:R-:W-:-:S04]  /*0270*/  ISETP.GE.AND P0, PT, R6, RZ, PT ;  /* 0x000000ff0600720c */ /* 0x000fc80003f06270 */
[----:B--2---:R-:W-:-:S13]  /*0280*/  ISETP.GE.OR P0, PT, R9, R10, !P0 ;  /* 0x0000000a0900720c */ /* 0x004fda0004706670 */
[----:B------:R-:W-:Y:S05]  /*0290*/  @P0 BRA `(.L_x_3) ;  /* 0x0000000000300947 */ /* 0x000fea0003800000 */
[----:B------:R-:W0:Y:S02]  /*02a0*/  LDC.64 R10, c[0x0][0x3a0] ;  /* 0x0000e800ff0a7b82 */ /* 0x000e240000000a00 */
[----:B0-----:R-:W2:Y:S02]  /*02b0*/  LDG.E R15, desc[UR6][R10.64] ;  /* 0x000000060a0f7981 */ /* 0x001ea4000c1e1900 */
[----:B--2---:R-:W-:-:S13]  /*02c0*/  ISETP.GE.AND P0, PT, R6, R15, PT ;  /* 0x0000000f0600720c */ /* 0x004fda0003f06270 */
[----:B------:R-:W-:Y:S05]  /*02d0*/  @P0 BRA `(.L_x_3) ;  /* 0x0000000000200947 */ /* 0x000fea0003800000 */
[----:B------:R-:W0:Y:S01]  /*02e0*/  LDC.64 R12, c[0x0][0x380] ;  /* 0x0000e000ff0c7b82 */ /* 0x000e220000000a00 */
[----:B------:R-:W-:-:S07]  /*02f0*/  IMAD R15, R9, R15, R6 ;  /* 0x0000000f090f7224 */ /* 0x000fce00078e0206 */
[----:B------:R-:W1:Y:S01]  /*0300*/  LDC.64 R10, c[0x0][0x388] ;  /* 0x0000e200ff0a7b82 */ /* 0x000e620000000a00 */
[----:B0-----:R-:W-:-:S06]  /*0310*/  IMAD.WIDE.U32 R12, R15, 0x4, R12 ;  /* 0x000000040f0c7825 */ /* 0x001fcc00078e000c */
[----:B------:R-:W2:Y:S01]  /*0320*/  LDG.E R13, desc[UR6][R12.64] ;  /* 0x000000060c0d7981 */ /* 0x000ea2000c1e1900 */
[----:B-1----:R-:W-:-:S06]  /*0330*/  IMAD.WIDE.U32 R10, R22, 0x4, R10 ;  /* 0x00000004160a7825 */ /* 0x002fcc00078e000a */
[----:B------:R-:W2:Y:S02]  /*0340*/  LDG.E R10, desc[UR6][R10.64] ;  /* 0x000000060a0a7981 */ /* 0x000ea4000c1e1900 */
[----:B--2---:R-:W-:-:S07]  /*0350*/  IMAD R4, R13, R10, R4 ;  /* 0x0000000a0d047224 */ /* 0x004fce00078e0204 */
.L_x_3:
[----:B------:R-:W-:Y:S05]  /*0360*/  BSYNC.RECONVERGENT B0 ;  /* 0x0000000000007941 */ /* 0x000fea0003800200 */
.L_x_2:
[----:B------:R-:W0:Y:S01]  /*0370*/  LDC.64 R10, c[0x0][0x388] ;  /* 0x0000e200ff0a7b82 */ /* 0x000e220000000a00 */
[----:B------:R-:W-:Y:S01]  /*0380*/  BSSY.RECONVERGENT B0, `(.L_x_4) ;  /* 0x0000014000007945 */ /* 0x000fe20003800200 */
[----:B0-----:R-:W-:-:S04]  /*0390*/  LEA R10, P0, R22, R10, 0x2 ;  /* 0x0000000a160a7211 */ /* 0x001fc800078010ff */
[----:B------:R-:W-:Y:S01]  /*03a0*/  LEA.HI.X R11, R22, R11, RZ, 0x2, P0 ;  /* 0x0000000b160b7211 */ /* 0x000fe200000f14ff */
[----:B------:R-:W-:Y:S08]  /*03b0*/  @!P1 BRA `(.L_x_5) ;  /* 0x0000000000409947 */ /* 0x000ff00003800000 */
[----:B------:R-:W0:Y:S02]  /*03c0*/  LDC.64 R12, c[0x0][0x398] ;  /* 0x0000e600ff0c7b82 */ /* 0x000e240000000a00 */
[----:B0-----:R-:W2:Y:S01]  /*03d0*/  LDG.E R12, desc[UR6][R12.64] ;  /* 0x000000060c0c7981 */ /* 0x001ea2000c1e1900 */
[----:B------:R-:W-:-:S05]  /*03e0*/  VIADD R14, R6, 0x1 ;  /* 0x00000001060e7836 */ /* 0x000fca0000000000 */
        /* <DEDUP_REMOVED lines=8> */
[----:B------:R-:W-:Y:S02]  /*0470*/  IMAD R15, R9, R15, R14 ;  /* 0x0000000f090f7224 */ /* 0x000fe400078e020e */
[----:B------:R-:W2:Y:S02]  /*0480*/  LDG.E R14, desc[UR6][R10.64+0x4] ;  /* 0x000004060a0e7981 */ /* 0x000ea4000c1e1900 */
[----:B0-----:R-:W-:-:S06]  /*0490*/  IMAD.WIDE.U32 R12, R15, 0x4, R12 ;  /* 0x000000040f0c7825 */ /* 0x001fcc00078e000c */
[----:B------:R-:W2:Y:S02]  /*04a0*/  LDG.E R13, desc[UR6][R12.64] ;  /* 0x000000060c0d7981 */ /* 0x000ea4000c1e1900 */
[----:B--2---:R-:W-:-:S07]  /*04b0*/  IMAD R4, R13, R14, R4 ;  /* 0x0000000e0d047224 */ /* 0x004fce00078e0204 */
.L_x_5:
[----:B------:R-:W-:Y:S05]  /*04c0*/  BSYNC.RECONVERGENT B0 ;  /* 0x0000000000007941 */ /* 0x000fea0003800200 */
.L_x_4:
[----:B------:R-:W-:Y:S04]  /*04d0*/  BSSY.RECONVERGENT B0, `(.L_x_6) ;  /* 0x0000012000007945 */ /* 0x000fe80003800200 */
[----:B------:R-:W-:Y:S05]  /*04e0*/  @!P1 BRA `(.L_x_7) ;  /* 0x0000000000409947 */ /* 0x000fea0003800000 */
        /* <DEDUP_REMOVED lines=16> */
.L_x_7:
[----:B------:R-:W-:Y:S05]  /*05f0*/  BSYNC.RECONVERGENT B0 ;  /* 0x0000000000007941 */ /* 0x000fea0003800200 */
.L_x_6:
        /* <DEDUP_REMOVED lines=13> */
[----:B------:R-:W-:Y:S01]  /*06d0*/  IMAD R15, R9, R15, R14 ;  /* 0x0000000f090f7224 */ /* 0x000fe200078e020e */
[----:B------:R-:W2:Y:S03]  /*06e0*/  LDG.E R10, desc[UR6][R10.64+0xc] ;  /* 0x00000c060a0a7981 */ /* 0x000ea6000c1e1900 */
[----:B0-----:R-:W-:-:S06]  /*06f0*/  IMAD.WIDE.U32 R12, R15, 0x4, R12 ;  /* 0x000000040f0c7825 */ /* 0x001fcc00078e000c */
[----:B------:R-:W2:Y:S02]  /*0700*/  LDG.E R13, desc[UR6][R12.64] ;  /* 0x000000060c0d7981 */ /* 0x000ea4000c1e1900 */
[----:B--2---:R-:W-:-:S07]  /*0710*/  IMAD R4, R13, R10, R4 ;  /* 0x0000000a0d047224 */ /* 0x004fce00078e0204 */
.L_x_9:
[----:B------:R-:W-:Y:S05]  /*0720*/  BSYNC.RECONVERGENT B0 ;  /* 0x0000000000007941 */ /* 0x000fea0003800200 */
.L_x_8:
[----:B------:R-:W-:-:S13]  /*0730*/  ISETP.NE.AND P0, PT, R23, 0x4, PT ;  /* 0x000000041700780c */ /* 0x000fda0003f05270 */
[----:B------:R-:W-:Y:S05]  /*0740*/  @!P0 BRA `(.L_x_1) ;  /* 0x0000000400588947 */ /* 0x000fea0003800000 */
[----:B------:R-:W0:Y:S01]  /*0750*/  LDC.64 R10, c[0x0][0x380] ;  /* 0x0000e000ff0a7b82 */ /* 0x000e220000000a00 */
[----:B------:R-:W-:-:S07]  /*0760*/  IMAD.MOV.U32 R25, RZ, RZ, 0x4 ;  /* 0x00000004ff197424 */ /* 0x000fce00078e00ff */
[----:B------:R-:W1:Y:S08]  /*0770*/  LDC.64 R12, c[0x0][0x380] ;  /* 0x0000e000ff0c7b82 */ /* 0x000e700000000a00 */
[----:B------:R-:W2:Y:S08]  /*0780*/  LDC.64 R14, c[0x0][0x388] ;  /* 0x0000e200ff0e7b82 */ /* 0x000eb00000000a00 */
[----:B------:R-:W3:Y:S02]  /*0790*/  LDC.64 R16, c[0x0][0x388] ;  /* 0x0000e200ff107b82 */ /* 0x000ee40000000a00 */
.L_x_18:
[----:B------:R-:W-:Y:S04]  /*07a0*/  BSSY.RECONVERGENT B0, `(.L_x_10) ;  /* 0x0000013000007945 */ /* 0x000fe80003800200 */
[----:B------:R-:W-:Y:S05]  /*07b0*/  @!P1 BRA `(.L_x_11) ;  /* 0x0000000000449947 */ /* 0x000fea0003800000 */
[----:B------:R-:W4:Y:S02]  /*07c0*/  LDC.64 R18, c[0x0][0x398] ;  /* 0x0000e600ff127b82 */ /* 0x000f240000000a00 */
[----:B----4-:R-:W4:Y:S01]  /*07d0*/  LDG.E R18, desc[UR6][R18.64] ;  /* 0x0000000612127981 */ /* 0x010f22000c1e1900 */
[----:B------:R-:W-:-:S05]  /*07e0*/  IMAD.IADD R21, R6, 0x1, R25 ;  /* 0x0000000106157824 */ /* 0x000fca00078e0219 */
[----:B------:R-:W-:-:S04]  /*07f0*/  ISETP.GE.AND P0, PT, R21, RZ, PT ;  /* 0x000000ff1500720c */ /* 0x000fc80003f06270 */
[----:B----4-:R-:W-:-:S13]  /*0800*/  ISETP.GE.OR P0, PT, R9, R18, !P0 ;  /* 0x000000120900720c */ /* 0x010fda0004706670 */
[----:B------:R-:W-:Y:S05]  /*0810*/  @P0 BRA `(.L_x_11) ;  /* 0x00000000002c0947 */ /* 0x000fea0003800000 */
[----:B------:R-:W4:Y:S02]  /*0820*/  LDC.64 R18, c[0x0][0x3a0] ;  /* 0x0000e800ff127b82 */ /* 0x000f240000000a00 */
[----:B----4-:R-:W4:Y:S02]  /*0830*/  LDG.E R18, desc[UR6][R18.64] ;  /* 0x0000000612127981 */ /* 0x010f24000c1e1900 */
[----:B----4-:R-:W-:-:S13]  /*0840*/  ISETP.GE.AND P0, PT, R21, R18, PT ;  /* 0x000000121500720c */ /* 0x010fda0003f06270 */
[----:B------:R-:W-:Y:S05]  /*0850*/  @P0 BRA `(.L_x_11) ;  /* 0x00000000001c0947 */ /* 0x000fea0003800000 */
[----:B------:R-:W-:Y:S02]  /*0860*/  IMAD R21, R9, R18, R21 ;  /* 0x0000001209157224 */ /* 0x000fe400078e0215 */
[----:B------:R-:W-:Y:S02]  /*0870*/  IMAD.IADD R19, R22, 0x1, R25 ;  /* 0x0000000116137824 */ /* 0x000fe400078e0219 */
[----:B-1----:R-:W-:-:S04]  /*0880*/  IMAD.WIDE.U32 R20, R21, 0x4, R12 ;  /* 0x0000000415147825 */ /* 0x002fc800078e000c */
[----:B--2---:R-:W-:Y:S02]  /*0890*/  IMAD.WIDE.U32 R18, R19, 0x4, R14 ;  /* 0x0000000413127825 */ /* 0x004fe400078e000e */
[----:B------:R-:W2:Y:S04]  /*08a0*/  LDG.E R21, desc[UR6][R20.64] ;  /* 0x0000000614157981 */ /* 0x000ea8000c1e1900 */
[----:B------:R-:W2:Y:S02]  /*08b0*/  LDG.E R18, desc[UR6][R18.64] ;  /* 0x0000000612127981 */ /* 0x000ea4000c1e1900 */
[----:B--2---:R-:W-:-:S07]  /*08c0*/  IMAD R4, R21, R18, R4 ;  /* 0x0000001215047224 */ /* 0x004fce00078e0204 */
.L_x_11:
[----:B------:R-:W-:Y:S05]  /*08d0*/  BSYNC.RECONVERGENT B0 ;  /* 0x0000000000007941 */ /* 0x000fea0003800200 */
.L_x_10:
[----:B------:R-:W-:Y:S01]  /*08e0*/  IADD3 R19, P0, PT, R22, R25, RZ ;  /* 0x0000001916137210 */ /* 0x000fe20007f1e0ff */
[----:B------:R-:W-:Y:S04]  /*08f0*/  BSSY.RECONVERGENT B0, `(.L_x_12) ;  /* 0x0000014000007945 */ /* 0x000fe80003800200 */
[----:B------:R-:W-:Y:S01]  /*0900*/  IMAD.X R20, RZ, RZ, RZ, P0 ;  /* 0x000000ffff147224 */ /* 0x000fe200000e06ff */
[----:B---3--:R-:W-:-:S04]  /*0910*/  LEA R18, P0, R19, R16, 0x2 ;  /* 0x0000001013127211 */ /* 0x008fc800078010ff */
[----:B------:R-:W-:Y:S01]  /*0920*/  LEA.HI.X R19, R19, R17, R20, 0x2, P0 ;  /* 0x0000001113137211 */ /* 0x000fe200000f1414 */
[----:B------:R-:W-:Y:S08]  /*0930*/  @!P1 BRA `(.L_x_13) ;  /* 0x00000000003c9947 */ /* 0x000ff00003800000 */
[----:B------:R-:W3:Y:S02]  /*0940*/  LDC.64 R20, c[0x0][0x398] ;  /* 0x0000e600ff147b82 */ /* 0x000ee40000000a00 */
[----:B---3--:R-:W3:Y:S01]  /*0950*/  LDG.E R20, desc[UR6][R20.64] ;  /* 0x0000000614147981 */ /* 0x008ee2000c1e1900 */
[----:B------:R-:W-:-:S04]  /*0960*/  IADD3 R24, PT, PT, R25, 0x1, R6 ;  /* 0x0000000119187810 */ /* 0x000fc80007ffe006 */
[----:B------:R-:W-:-:S04]  /*0970*/  ISETP.GE.AND P0, PT, R24, RZ, PT ;  /* 0x000000ff1800720c */ /* 0x000fc80003f06270 */
[----:B---3--:R-:W-:-:S13]  /*0980*/  ISETP.GE.OR P0, PT, R9, R20, !P0 ;  /* 0x000000140900720c */ /* 0x008fda0004706670 */
[----:B------:R-:W-:Y:S05]  /*0990*/  @P0 BRA `(.L_x_13) ;  /* 0x0000000000240947 */ /* 0x000fea0003800000 */
[----:B------:R-:W3:Y:S02]  /*09a0*/  LDC.64 R20, c[0x0][0x3a0] ;  /* 0x0000e800ff147b82 */ /* 0x000ee40000000a00 */
[----:B---3--:R-:W3:Y:S02]  /*09b0*/  LDG.E R21, desc[UR6][R20.64] ;  /* 0x0000000614157981 */ /* 0x008ee4000c1e1900 */
[----:B---3--:R-:W-:-:S13]  /*09c0*/  ISETP.GE.AND P0, PT, R24, R21, PT ;  /* 0x000000151800720c */ /* 0x008fda0003f06270 */
[----:B------:R-:W-:Y:S05]  /*09d0*/  @P0 BRA `(.L_x_13) ;  /* 0x0000000000140947 */ /* 0x000fea0003800000 */
[----:B------:R-:W-:Y:S02]  /*09e0*/  IMAD R21, R9, R21, R24 ;  /* 0x0000001509157224 */ /* 0x000fe400078e0218 */
[----:B------:R-:W3:Y:S02]  /*09f0*/  LDG.E R24, desc[UR6][R18.64+0x4] ;  /* 0x0000040612187981 */ /* 0x000ee4000c1e1900 */
[----:B0-----:R-:W-:-:S06]  /*0a00*/  IMAD.WIDE.U32 R20, R21, 0x4, R10 ;  /* 0x0000000415147825 */ /* 0x001fcc00078e000a */
[----:B------:R-:W3:Y:S02]  /*0a10*/  LDG.E R21, desc[UR6][R20.64] ;  /* 0x0000000614157981 */ /* 0x000ee4000c1e1900 */
[----:B---3--:R-:W-:-:S07]  /*0a20*/  IMAD R4, R21, R24, R4 ;  /* 0x0000001815047224 */ /* 0x008fce00078e0204 */
.L_x_13:
[----:B------:R-:W-:Y:S05]  /*0a30*/  BSYNC.RECONVERGENT B0 ;  /* 0x0000000000007941 */ /* 0x000fea0003800200 */
.L_x_12:
[----:B------:R-:W-:Y:S04]  /*0a40*/  BSSY.RECONVERGENT B0, `(.L_x_14) ;  /* 0x0000011000007945 */ /* 0x000fe80003800200 */
[----:B------:R-:W-:Y:S05]  /*0a50*/  @!P1 BRA `(.L_x_15) ;  /* 0x00000000003c9947 */ /* 0x000fea0003800000 */
        /* <DEDUP_REMOVED lines=15> */
.L_x_15:
[----:B------:R-:W-:Y:S05]  /*0b50*/  BSYNC.RECONVERGENT B0 ;  /* 0x0000000000007941 */ /* 0x000fea0003800200 */
.L_x_14:
        /* <DEDUP_REMOVED lines=12> */
[----:B------:R-:W-:Y:S01]  /*0c20*/  IMAD R21, R9, R21, R24 ;  /* 0x0000001509157224 */ /* 0x000fe200078e0218 */
[----:B------:R-:W3:Y:S03]  /*0c30*/  LDG.E R18, desc[UR6][R18.64+0xc] ;  /* 0x00000c0612127981 */ /* 0x000ee6000c1e1900 */
[----:B0-----:R-:W-:-:S06]  /*0c40*/  IMAD.WIDE.U32 R20, R21, 0x4, R10 ;  /* 0x0000000415147825 */ /* 0x001fcc00078e000a */
[----:B------:R-:W3:Y:S02]  /*0c50*/  LDG.E R21, desc[UR6][R20.64] ;  /* 0x0000000614157981 */ /* 0x000ee4000c1e1900 */
[----:B---3--:R-:W-:-:S07]  /*0c60*/  IMAD R4, R21, R18, R4 ;  /* 0x0000001215047224 */ /* 0x008fce00078e0204 */
.L_x_17:
[----:B------:R-:W-:Y:S05]  /*0c70*/  BSYNC.RECONVERGENT B0 ;  /* 0x0000000000007941 */ /* 0x000fea0003800200 */
.L_x_16:
[----:B------:R-:W-:-:S05]  /*0c80*/  VIADD R25, R25, 0x4 ;  /* 0x0000000419197836 */ /* 0x000fca0000000000 */
[----:B------:R-:W-:-:S13]  /*0c90*/  ISETP.NE.AND P0, PT, R25, R23, PT ;  /* 0x000000171900720c */ /* 0x000fda0003f05270 */
[----:B------:R-:W-:Y:S05]  /*0ca0*/  @P0 BRA `(.L_x_18) ;  /* 0xfffffff800bc0947 */ /* 0x000fea000383ffff */
.L_x_1:
[----:B------:R-:W-:-:S13]  /*0cb0*/  ISETP.NE.AND P0, PT, R8, RZ, PT ;  /* 0x000000ff0800720c */ /* 0x000fda0003f05270 */
[----:B------:R-:W-:Y:S05]  /*0cc0*/  @!P0 BRA `(.L_x_19) ;  /* 0x0000000400188947 */ /* 0x000fea0003800000 */
[----:B------:R-:W-:Y:S01]  /*0cd0*/  ISETP.GE.AND P0, PT, R9, RZ, PT ;  /* 0x000000ff0900720c */ /* 0x000fe20003f06270 */
[----:B------:R-:W-:-:S12]  /*0ce0*/  BSSY.RECONVERGENT B0, `(.L_x_20) ;  /* 0x0000015000007945 */ /* 0x000fd80003800200 */
[----:B------:R-:W-:Y:S05]  /*0cf0*/  @!P0 BRA `(.L_x_21) ;  /* 0x00000000004c8947 */ /* 0x000fea0003800000 */
[----:B0-----:R-:W0:Y:S02]  /*0d00*/  LDC.64 R10, c[0x0][0x398] ;  /* 0x0000e600ff0a7b82 */ /* 0x001e240000000a00 */
[----:B0-----:R-:W3:Y:S01]  /*0d10*/  LDG.E R10, desc[UR6][R10.64] ;  /* 0x000000060a0a7981 */ /* 0x001ee2000c1e1900 */
[----:B--2---:R-:W-:-:S05]  /*0d20*/  IMAD.IADD R14, R6, 0x1, R23 ;  /* 0x00000001060e7824 */ /* 0x004fca00078e0217 */
[----:B------:R-:W-:-:S04]  /*0d30*/  ISETP.GE.AND P1, PT, R14, RZ, PT ;  /* 0x000000ff0e00720c */ /* 0x000fc80003f26270 */
[----:B---3--:R-:W-:-:S13]  /*0d40*/  ISETP.GE.OR P1, PT, R9, R10, !P1 ;  /* 0x0000000a0900720c */ /* 0x008fda0004f26670 */
[----:B------:R-:W-:Y:S05]  /*0d50*/  @P1 BRA `(.L_x_21) ;  /* 0x0000000000341947 */ /* 0x000fea0003800000 */
[----:B------:R-:W0:Y:S02]  /*0d60*/  LDC.64 R10, c[0x0][0x3a0] ;  /* 0x0000e800ff0a7b82 */ /* 0x000e240000000a00 */
[----:B0-----:R-:W2:Y:S02]  /*0d70*/  LDG.E R15, desc[UR6][R10.64] ;  /* 0x000000060a0f7981 */ /* 0x001ea4000c1e1900 */
[----:B--2---:R-:W-:-:S13]  /*0d80*/  ISETP.GE.AND P1, PT, R14, R15, PT ;  /* 0x0000000f0e00720c */ /* 0x004fda0003f26270 */
[----:B------:R-:W-:Y:S05]  /*0d90*/  @P1 BRA `(.L_x_21) ;  /* 0x0000000000241947 */ /* 0x000fea0003800000 */
[----:B-1----:R-:W0:Y:S01]  /*0da0*/  LDC.64 R12, c[0x0][0x380] ;  /* 0x0000e000ff0c7b82 */ /* 0x002e220000000a00 */
[----:B------:R-:W-:Y:S02]  /*0db0*/  IMAD R15, R9, R15, R14 ;  /* 0x0000000f090f7224 */ /* 0x000fe400078e020e */
[----:B------:R-:W-:-:S05]  /*0dc0*/  IMAD R17, R0, UR4, R23 ;  /* 0x0000000400117c24 */ /* 0x000fca000f8e0217 */
[----:B------:R-:W1:Y:S01]  /*0dd0*/  LDC.64 R10, c[0x0][0x388] ;  /* 0x0000e200ff0a7b82 */ /* 0x000e620000000a00 */
[----:B0-----:R-:W-:-:S06]  /*0de0*/  IMAD.WIDE.U32 R12, R15, 0x4, R12 ;  /* 0x000000040f0c7825 */ /* 0x001fcc00078e000c */
[----:B------:R-:W2:Y:S01]  /*0df0*/  LDG.E R13, desc[UR6][R12.64] ;  /* 0x000000060c0d7981 */ /* 0x000ea2000c1e1900 */
[----:B-1----:R-:W-:-:S06]  /*0e00*/  IMAD.WIDE R10, R17, 0x4, R10 ;  /* 0x00000004110a7825 */ /* 0x002fcc00078e020a */
[----:B------:R-:W2:Y:S02]  /*0e10*/  LDG.E R10, desc[UR6][R10.64] ;  /* 0x000000060a0a7981 */ /* 0x000ea4000c1e1900 */
[----:B--2---:R-:W-:-:S07]  /*0e20*/  IMAD R4, R13, R10, R4 ;  /* 0x0000000a0d047224 */ /* 0x004fce00078e0204 */
.L_x_21:
[----:B------:R-:W-:Y:S05]  /*0e30*/  BSYNC.RECONVERGENT B0 ;  /* 0x0000000000007941 */ /* 0x000fea0003800200 */
.L_x_20:
[----:B------:R-:W-:-:S13]  /*0e40*/  ISETP.NE.AND P1, PT, R8, 0x1, PT ;  /* 0x000000010800780c */ /* 0x000fda0003f25270 */
[----:B------:R-:W-:Y:S05]  /*0e50*/  @!P1 BRA `(.L_x_19) ;  /* 0x0000000000b49947 */ /* 0x000fea0003800000 */
[----:B0-----:R-:W0:Y:S01]  /*0e60*/  LDC.64 R10, c[0x0][0x388] ;  /* 0x0000e200ff0a7b82 */ /* 0x001e220000000a00 */
[----:B-1----:R-:W-:Y:S01]  /*0e70*/  IMAD R12, R0, UR4, RZ ;  /* 0x00000004000c7c24 */ /* 0x002fe2000f8e02ff */
[----:B------:R-:W-:Y:S04]  /*0e80*/  BSSY.RECONVERGENT B0, `(.L_x_22) ;  /* 0x0000016000007945 */ /* 0x000fe80003800200 */
[----:B------:R-:W-:-:S05]  /*0e90*/  IADD3 R12, P1, PT, R12, R23, RZ ;  /* 0x000000170c0c7210 */ /* 0x000fca0007f3e0ff */
[----:B------:R-:W-:Y:S01]  /*0ea0*/  IMAD.X R13, RZ, RZ, RZ, P1 ;  /* 0x000000ffff0d7224 */ /* 0x000fe200008e06ff */
[----:B0-----:R-:W-:-:S04]  /*0eb0*/  LEA R10, P1, R12, R10, 0x2 ;  /* 0x0000000a0c0a7211 */ /* 0x001fc800078210ff */
[----:B------:R-:W-:Y:S01]  /*0ec0*/  LEA.HI.X R11, R12, R11, R13, 0x2, P1 ;  /* 0x0000000b0c0b7211 */ /* 0x000fe200008f140d */
[----:B------:R-:W-:Y:S08]  /*0ed0*/  @!P0 BRA `(.L_x_23) ;  /* 0x0000000000408947 */ /* 0x000ff00003800000 */
[----:B------:R-:W0:Y:S02]  /*0ee0*/  LDC.64 R12, c[0x0][0x398] ;  /* 0x0000e600ff0c7b82 */ /* 0x000e240000000a00 */
[----:B0-----:R-:W3:Y:S01]  /*0ef0*/  LDG.E R12, desc[UR6][R12.64] ;  /* 0x000000060c0c7981 */ /* 0x001ee2000c1e1900 */
[----:B--2---:R-:W-:-:S04]  /*0f00*/  IADD3 R14, PT, PT, R23, 0x1, R6 ;  /* 0x00000001170e7810 */ /* 0x004fc80007ffe006 */
[----:B------:R-:W-:-:S04]  /*0f10*/  ISETP.GE.AND P1, PT, R14, RZ, PT ;  /* 0x000000ff0e00720c */ /* 0x000fc80003f26270 */
[----:B---3--:R-:W-:-:S13]  /*0f20*/  ISETP.GE.OR P1, PT, R9, R12, !P1 ;  /* 0x0000000c0900720c */ /* 0x008fda0004f26670 */
        /* <DEDUP_REMOVED lines=11> */
.L_x_23:
[----:B------:R-:W-:Y:S05]  /*0fe0*/  BSYNC.RECONVERGENT B0 ;  /* 0x0000000000007941 */ /* 0x000fea0003800200 */
.L_x_22:
[----:B------:R-:W-:Y:S01]  /*0ff0*/  ISETP.EQ.OR P0, PT, R8, 0x2, !P0 ;  /* 0x000000020800780c */ /* 0x000fe20004702670 */
[----:B------:R-:W-:-:S12]  /*1000*/  BSSY.RECONVERGENT B0, `(.L_x_19) ;  /* 0x0000012000007945 */ /* 0x000fd80003800200 */
[----:B------:R-:W-:Y:S05]  /*1010*/  @P0 BRA `(.L_x_24) ;  /* 0x0000000000400947 */ /* 0x000fea0003800000 */
[----:B------:R-:W0:Y:S02]  /*1020*/  LDC.64 R12, c[0x0][0x398] ;  /* 0x0000e600ff0c7b82 */ /* 0x000e240000000a00 */
[----:B0-----:R-:W3:Y:S01]  /*1030*/  LDG.E R12, desc[UR6][R12.64] ;  /* 0x000000060c0c7981 */ /* 0x001ee2000c1e1900 */
[----:B------:R-:W-:-:S04]  /*1040*/  IADD3 R8, PT, PT, R23, 0x2, R6 ;  /* 0x0000000217087810 */ /* 0x000fc80007ffe006 */
[----:B------:R-:W-:-:S04]  /*1050*/  ISETP.GE.AND P0, PT, R8, RZ, PT ;  /* 0x000000ff0800720c */ /* 0x000fc80003f06270 */
[----:B---3--:R-:W-:-:S13]  /*1060*/  ISETP.GE.OR P0, PT, R9, R12, !P0 ;  /* 0x0000000c0900720c */ /* 0x008fda0004706670 */
[----:B------:R-:W-:Y:S05]  /*1070*/  @P0 BRA `(.L_x_24) ;  /* 0x0000000000280947 */ /* 0x000fea0003800000 */
[----:B------:R-:W2:Y:S02]  /*1080*/  LDC.64 R12, c[0x0][0x3a0] ;  /* 0x0000e800ff0c7b82 */ /* 0x000ea40000000a00 */
[----:B--2---:R-:W2:Y:S02]  /*1090*/  LDG.E R15, desc[UR6][R12.64] ;  /* 0x000000060c0f7981 */ /* 0x004ea4000c1e1900 */
        /* <DEDUP_REMOVED lines=8> */
.L_x_24:
[----:B------:R-:W-:Y:S05]  /*1120*/  BSYNC.RECONVERGENT B0 ;  /* 0x0000000000007941 */ /* 0x000fea0003800200 */
.L_x_19:
[----:B------:R-:W-:-:S06]  /*1130*/  UIADD3 UR4, UPT, UPT, UR4, 0x1, URZ ;  /* 0x0000000104047890 */ /* 0x000fcc000fffe0ff */
[----:B------:R-:W-:-:S13]  /*1140*/  ISETP.NE.AND P0, PT, R3, UR4, PT ;  /* 0x0000000403007c0c */ /* 0x000fda000bf05270 */
[----:B------:R-:W-:Y:S05]  /*1150*/  @P0 BRA `(.L_x_25) ;  /* 0xfffffff000100947 */ /* 0x000fea000383ffff */
.L_x_0:
[----:B------:R-:W3:Y:S08]  /*1160*/  LDC.64 R6, c[0x0][0x3c0] ;  /* 0x0000f000ff067b82 */ /* 0x000ef00000000a00 */
[----:B------:R-:W4:Y:S01]  /*1170*/  LDC.64 R8, c[0x0][0x390] ;  /* 0x0000e400ff087b82 */ /* 0x000f220000000a00 */
[----:B---3--:R-:W3:Y:S02]  /*1180*/  LDG.E R6, desc[UR6][R6.64] ;  /* 0x0000000606067981 */ /* 0x008ee4000c1e1900 */
[----:B---3--:R-:W-:-:S04]  /*1190*/  IMAD R3, R2, R6, R5 ;  /* 0x0000000602037224 */ /* 0x008fc800078e0205 */
[----:B----4-:R-:W-:-:S05]  /*11a0*/  IMAD.WIDE R2, R3, 0x4, R8 ;  /* 0x0000000403027825 */ /* 0x010fca00078e0208 */
[----:B------:R-:W-:Y:S01]  /*11b0*/  STG.E desc[UR6][R2.64], R4 ;  /* 0x0000000402007986 */ /* 0x000fe2000c101906 */
[----:B------:R-:W-:Y:S05]  /*11c0*/  EXIT ;  /* 0x000000000000794d */ /* 0x000fea0003800000 */
.L_x_26:
[----:B------:R-:W-:-:S00]  /*11d0*/  BRA `(.L_x_26) ;  /* 0xfffffffc00fc7947 */ /* 0x000fc0000383ffff */
[----:B------:R-:W-:-:S00]  /*11e0*/  NOP ;  /* 0x0000000000007918 */ /* 0x000fc00000000000 */
        /* <DEDUP_REMOVED lines=9> */
.L_x_27:


//--------------------- .nv.shared.reserved.0     --------------------------
	.section	.nv.shared.reserved.0,"aw",@nobits
	.weak		__nv_reservedSMEM_offset_0_alias
	.size		__nv_reservedSMEM_offset_0_alias, 0, 64
	.other		__nv_reservedSMEM_offset_0_alias,@"STO_CUDA_RESERVED_SHARED STV_DEFAULT"
__nv_reservedSMEM_offset_0_alias:
	.zero		0
	.zero		64


//--------------------- .nv.constant0._Z6conv2dPiS_S_RKiS1_S1_S1_S1_S1_ --------------------------
	.section	.nv.constant0._Z6conv2dPiS_S_RKiS1_S1_S1_S1_S1_,"a",@progbits
	.sectionflags	@""
	.align	4
.nv.constant0._Z6conv2dPiS_S_RKiS1_S1_S1_S1_S1_:
	.zero		968


//--------------------- SYMBOLS --------------------------

	.type		.nv.reservedSmem.offset0,@object
	.size		.nv.reservedSmem.offset0,0x4
